//
// Generated by NVIDIA NVVM Compiler
//
// Compiler Build ID: CL-36424714
// Cuda compilation tools, release 13.0, V13.0.88
// Based on NVVM 20.0.0
//

.version 9.0
.target sm_100
.address_size 64

	// .globl	_Z11dot_productPfS_S_i
// _ZZ11dot_productPfS_S_iE5sdata has been demoted
// _ZZ18dot_product_float4PfS_S_iE5sdata has been demoted

.visible .entry _Z11dot_productPfS_S_i(
	.param .u64 .ptr .align 1 _Z11dot_productPfS_S_i_param_0,
	.param .u64 .ptr .align 1 _Z11dot_productPfS_S_i_param_1,
	.param .u64 .ptr .align 1 _Z11dot_productPfS_S_i_param_2,
	.param .u32 _Z11dot_productPfS_S_i_param_3
)
{
	.reg .pred 	%p<17>;
	.reg .b32 	%r<40>;
	.reg .b32 	%f<35>;
	.reg .b64 	%rd<10>;
	// demoted variable
	.shared .align 4 .b8 _ZZ11dot_productPfS_S_iE5sdata[128];
	ld.param.u64 	%rd3, [_Z11dot_productPfS_S_i_param_0];
	ld.param.u64 	%rd4, [_Z11dot_productPfS_S_i_param_1];
	ld.param.u64 	%rd5, [_Z11dot_productPfS_S_i_param_2];
	ld.param.u32 	%r8, [_Z11dot_productPfS_S_i_param_3];
	mov.u32 	%r1, %ntid.x;
	mov.u32 	%r9, %ctaid.x;
	mov.u32 	%r2, %tid.x;
	mad.lo.s32 	%r39, %r1, %r9, %r2;
	and.b32  	%r4, %r2, 31;
	setp.ge.s32 	%p1, %r39, %r8;
	mov.f32 	%f33, 0f00000000;
	@%p1 bra 	$L__BB0_3;
	mov.u32 	%r10, %nctaid.x;
	mul.lo.s32 	%r5, %r10, %r1;
	cvta.to.global.u64 	%rd1, %rd3;
	cvta.to.global.u64 	%rd2, %rd4;
	mov.f32 	%f33, 0f00000000;
$L__BB0_2:
	mul.wide.s32 	%rd6, %r39, 4;
	add.s64 	%rd7, %rd1, %rd6;
	ld.global.f32 	%f10, [%rd7];
	add.s64 	%rd8, %rd2, %rd6;
	ld.global.f32 	%f11, [%rd8];
	fma.rn.f32 	%f33, %f10, %f11, %f33;
	add.s32 	%r39, %r39, %r5;
	setp.lt.s32 	%p2, %r39, %r8;
	@%p2 bra 	$L__BB0_2;
$L__BB0_3:
	bar.sync 	0;
	mov.b32 	%r11, %f33;
	shfl.sync.down.b32	%r12|%p3, %r11, 16, 31, -1;
	mov.b32 	%f12, %r12;
	add.f32 	%f13, %f33, %f12;
	mov.b32 	%r13, %f13;
	shfl.sync.down.b32	%r14|%p4, %r13, 8, 31, -1;
	mov.b32 	%f14, %r14;
	add.f32 	%f15, %f13, %f14;
	mov.b32 	%r15, %f15;
	shfl.sync.down.b32	%r16|%p5, %r15, 4, 31, -1;
	mov.b32 	%f16, %r16;
	add.f32 	%f17, %f15, %f16;
	mov.b32 	%r17, %f17;
	shfl.sync.down.b32	%r18|%p6, %r17, 2, 31, -1;
	mov.b32 	%f18, %r18;
	add.f32 	%f19, %f17, %f18;
	mov.b32 	%r19, %f19;
	shfl.sync.down.b32	%r20|%p7, %r19, 1, 31, -1;
	mov.b32 	%f20, %r20;
	add.f32 	%f4, %f19, %f20;
	setp.ne.s32 	%p8, %r4, 0;
	@%p8 bra 	$L__BB0_5;
	shr.u32 	%r21, %r2, 3;
	and.b32  	%r22, %r21, 124;
	mov.u32 	%r23, _ZZ11dot_productPfS_S_iE5sdata;
	add.s32 	%r24, %r23, %r22;
	st.shared.f32 	[%r24], %f4;
$L__BB0_5:
	bar.sync 	0;
	setp.gt.u32 	%p9, %r2, 31;
	@%p9 bra 	$L__BB0_10;
	shr.u32 	%r25, %r1, 5;
	setp.ge.u32 	%p10, %r2, %r25;
	mov.f32 	%f34, 0f00000000;
	@%p10 bra 	$L__BB0_8;
	shl.b32 	%r26, %r4, 2;
	mov.u32 	%r27, _ZZ11dot_productPfS_S_iE5sdata;
	add.s32 	%r28, %r27, %r26;
	ld.shared.f32 	%f34, [%r28];
$L__BB0_8:
	mov.b32 	%r29, %f34;
	shfl.sync.down.b32	%r30|%p11, %r29, 16, 31, -1;
	mov.b32 	%f22, %r30;
	add.f32 	%f23, %f34, %f22;
	mov.b32 	%r31, %f23;
	shfl.sync.down.b32	%r32|%p12, %r31, 8, 31, -1;
	mov.b32 	%f24, %r32;
	add.f32 	%f25, %f23, %f24;
	mov.b32 	%r33, %f25;
	shfl.sync.down.b32	%r34|%p13, %r33, 4, 31, -1;
	mov.b32 	%f26, %r34;
	add.f32 	%f27, %f25, %f26;
	mov.b32 	%r35, %f27;
	shfl.sync.down.b32	%r36|%p14, %r35, 2, 31, -1;
	mov.b32 	%f28, %r36;
	add.f32 	%f29, %f27, %f28;
	mov.b32 	%r37, %f29;
	shfl.sync.down.b32	%r38|%p15, %r37, 1, 31, -1;
	mov.b32 	%f30, %r38;
	add.f32 	%f7, %f29, %f30;
	setp.ne.s32 	%p16, %r2, 0;
	@%p16 bra 	$L__BB0_10;
	cvta.to.global.u64 	%rd9, %rd5;
	atom.global.add.f32 	%f31, [%rd9], %f7;
$L__BB0_10:
	ret;

}
	// .globl	_Z18dot_product_float4PfS_S_i
.visible .entry _Z18dot_product_float4PfS_S_i(
	.param .u64 .ptr .align 1 _Z18dot_product_float4PfS_S_i_param_0,
	.param .u64 .ptr .align 1 _Z18dot_product_float4PfS_S_i_param_1,
	.param .u64 .ptr .align 1 _Z18dot_product_float4PfS_S_i_param_2,
	.param .u32 _Z18dot_product_float4PfS_S_i_param_3
)
{
	.reg .pred 	%p<17>;
	.reg .b32 	%r<42>;
	.reg .b32 	%f<44>;
	.reg .b64 	%rd<10>;
	// demoted variable
	.shared .align 4 .b8 _ZZ18dot_product_float4PfS_S_iE5sdata[128];
	ld.param.u64 	%rd3, [_Z18dot_product_float4PfS_S_i_param_0];
	ld.param.u64 	%rd4, [_Z18dot_product_float4PfS_S_i_param_1];
	ld.param.u64 	%rd5, [_Z18dot_product_float4PfS_S_i_param_2];
	ld.param.u32 	%r8, [_Z18dot_product_float4PfS_S_i_param_3];
	mov.u32 	%r1, %ntid.x;
	mov.u32 	%r9, %ctaid.x;
	mov.u32 	%r2, %tid.x;
	mad.lo.s32 	%r10, %r1, %r9, %r2;
	shl.b32 	%r41, %r10, 2;
	and.b32  	%r4, %r2, 31;
	setp.ge.s32 	%p1, %r41, %r8;
	mov.f32 	%f42, 0f00000000;
	@%p1 bra 	$L__BB1_3;
	mov.u32 	%r11, %nctaid.x;
	mul.lo.s32 	%r12, %r1, %r11;
	shl.b32 	%r5, %r12, 2;
	cvta.to.global.u64 	%rd1, %rd3;
	cvta.to.global.u64 	%rd2, %rd4;
	mov.f32 	%f42, 0f00000000;
$L__BB1_2:
	mul.wide.s32 	%rd6, %r41, 4;
	add.s64 	%rd7, %rd1, %rd6;
	ld.global.v4.f32 	{%f10, %f11, %f12, %f13}, [%rd7];
	add.s64 	%rd8, %rd2, %rd6;
	ld.global.v4.f32 	{%f14, %f15, %f16, %f17}, [%rd8];
	fma.rn.f32 	%f18, %f10, %f14, %f42;
	fma.rn.f32 	%f19, %f11, %f15, %f18;
	fma.rn.f32 	%f20, %f12, %f16, %f19;
	fma.rn.f32 	%f42, %f13, %f17, %f20;
	add.s32 	%r41, %r41, %r5;
	setp.lt.s32 	%p2, %r41, %r8;
	@%p2 bra 	$L__BB1_2;
$L__BB1_3:
	bar.sync 	0;
	mov.b32 	%r13, %f42;
	shfl.sync.down.b32	%r14|%p3, %r13, 16, 31, -1;
	mov.b32 	%f21, %r14;
	add.f32 	%f22, %f42, %f21;
	mov.b32 	%r15, %f22;
	shfl.sync.down.b32	%r16|%p4, %r15, 8, 31, -1;
	mov.b32 	%f23, %r16;
	add.f32 	%f24, %f22, %f23;
	mov.b32 	%r17, %f24;
	shfl.sync.down.b32	%r18|%p5, %r17, 4, 31, -1;
	mov.b32 	%f25, %r18;
	add.f32 	%f26, %f24, %f25;
	mov.b32 	%r19, %f26;
	shfl.sync.down.b32	%r20|%p6, %r19, 2, 31, -1;
	mov.b32 	%f27, %r20;
	add.f32 	%f28, %f26, %f27;
	mov.b32 	%r21, %f28;
	shfl.sync.down.b32	%r22|%p7, %r21, 1, 31, -1;
	mov.b32 	%f29, %r22;
	add.f32 	%f4, %f28, %f29;
	setp.ne.s32 	%p8, %r4, 0;
	@%p8 bra 	$L__BB1_5;
	shr.u32 	%r23, %r2, 3;
	and.b32  	%r24, %r23, 124;
	mov.u32 	%r25, _ZZ18dot_product_float4PfS_S_iE5sdata;
	add.s32 	%r26, %r25, %r24;
	st.shared.f32 	[%r26], %f4;
$L__BB1_5:
	bar.sync 	0;
	setp.gt.u32 	%p9, %r2, 31;
	@%p9 bra 	$L__BB1_10;
	shr.u32 	%r27, %r1, 5;
	setp.ge.u32 	%p10, %r2, %r27;
	mov.f32 	%f43, 0f00000000;
	@%p10 bra 	$L__BB1_8;
	shl.b32 	%r28, %r4, 2;
	mov.u32 	%r29, _ZZ18dot_product_float4PfS_S_iE5sdata;
	add.s32 	%r30, %r29, %r28;
	ld.shared.f32 	%f43, [%r30];
$L__BB1_8:
	mov.b32 	%r31, %f43;
	shfl.sync.down.b32	%r32|%p11, %r31, 16, 31, -1;
	mov.b32 	%f31, %r32;
	add.f32 	%f32, %f43, %f31;
	mov.b32 	%r33, %f32;
	shfl.sync.down.b32	%r34|%p12, %r33, 8, 31, -1;
	mov.b32 	%f33, %r34;
	add.f32 	%f34, %f32, %f33;
	mov.b32 	%r35, %f34;
	shfl.sync.down.b32	%r36|%p13, %r35, 4, 31, -1;
	mov.b32 	%f35, %r36;
	add.f32 	%f36, %f34, %f35;
	mov.b32 	%r37, %f36;
	shfl.sync.down.b32	%r38|%p14, %r37, 2, 31, -1;
	mov.b32 	%f37, %r38;
	add.f32 	%f38, %f36, %f37;
	mov.b32 	%r39, %f38;
	shfl.sync.down.b32	%r40|%p15, %r39, 1, 31, -1;
	mov.b32 	%f39, %r40;
	add.f32 	%f7, %f38, %f39;
	setp.ne.s32 	%p16, %r2, 0;
	@%p16 bra 	$L__BB1_10;
	cvta.to.global.u64 	%rd9, %rd5;
	atom.global.add.f32 	%f40, [%rd9], %f7;
$L__BB1_10:
	ret;

}


// ===== COMPILED SASS (sm_100) =====

	.target	sm_100

	.elftype	@"ET_EXEC"


//--------------------- .note.nv.tkinfo           --------------------------
	.section	.note.nv.tkinfo,"",@"SHT_NOTE"
	.sectionflags	@"SHF_NOTE_NV_TKINFO"
	.tkinfo
        /*0018*/ 	.word	0x00000002
        /*0030*/ 	.string	""
        /*0030*/ 	.string	"ptxas"
        /*0030*/ 	.string	"Cuda compilation tools, release 13.0, V13.0.88"
        /*0030*/ 	.string	"Build cuda_13.0.r13.0/compiler.36424714_0"
        /*0030*/ 	.string	"-arch sm_100 -m 64 "



//--------------------- .note.nv.cuinfo           --------------------------
	.section	.note.nv.cuinfo,"",@"SHT_NOTE"
	.sectionflags	@"SHF_NOTE_NV_CUINFO"
        /*0018*/ 	.short	0x0002
        /*001a*/ 	.short	0x0064
        /*001c*/ 	.short	0x0082
	.zero		2


//--------------------- .nv.info                  --------------------------
	.section	.nv.info,"",@"SHT_CUDA_INFO"
	.align	4


	//----- nvinfo : EIATTR_REGCOUNT
	.align		4
        /*0000*/ 	.byte	0x04, 0x2f
        /*0002*/ 	.short	(.L_1 - .L_0)
	.align		4
.L_0:
        /*0004*/ 	.word	index@(_Z11dot_productPfS_S_i)
        /*0008*/ 	.word	0x0000000f


	//----- nvinfo : EIATTR_FRAME_SIZE
	.align		4
.L_1:
        /*000c*/ 	.byte	0x04, 0x11
        /*000e*/ 	.short	(.L_3 - .L_2)
	.align		4
.L_2:
        /*0010*/ 	.word	index@(_Z11dot_productPfS_S_i)
        /*0014*/ 	.word	0x00000000


	//----- nvinfo : EIATTR_REGCOUNT
	.align		4
.L_3:
        /*0018*/ 	.byte	0x04, 0x2f
        /*001a*/ 	.short	(.L_5 - .L_4)
	.align		4
.L_4:
        /*001c*/ 	.word	index@(_Z18dot_product_float4PfS_S_i)
        /*0020*/ 	.word	0x00000014


	//----- nvinfo : EIATTR_FRAME_SIZE
	.align		4
.L_5:
        /*0024*/ 	.byte	0x04, 0x11
        /*0026*/ 	.short	(.L_7 - .L_6)
	.align		4
.L_6:
        /*0028*/ 	.word	index@(_Z18dot_product_float4PfS_S_i)
        /*002c*/ 	.word	0x00000000


	//----- nvinfo : EIATTR_MIN_STACK_SIZE
	.align		4
.L_7:
        /*0030*/ 	.byte	0x04, 0x12
        /*0032*/ 	.short	(.L_9 - .L_8)
	.align		4
.L_8:
        /*0034*/ 	.word	index@(_Z18dot_product_float4PfS_S_i)
        /*0038*/ 	.word	0x00000000


	//----- nvinfo : EIATTR_MIN_STACK_SIZE
	.align		4
.L_9:
        /*003c*/ 	.byte	0x04, 0x12
        /*003e*/ 	.short	(.L_11 - .L_10)
	.align		4
.L_10:
        /*0040*/ 	.word	index@(_Z11dot_productPfS_S_i)
        /*0044*/ 	.word	0x00000000
.L_11:


//--------------------- .nv.compat                --------------------------
	.section	.nv.compat,"",@"SHT_CUDA_COMPAT_INFO"
	.align	4
        /*0000*/ 	.byte	0x02, 0x09, 0x00, 0x00, 0x02, 0x02, 0x01, 0x00, 0x02, 0x05, 0x05, 0x00, 0x03, 0x07, 0x01, 0x01
        /*0010*/ 	.byte	0x02, 0x03, 0x00, 0x00, 0x02, 0x06, 0x01, 0x00, 0x04, 0x0b, 0x08, 0x00, 0x09, 0x00, 0x00, 0x00
        /*0020*/ 	.byte	0x00, 0x00, 0x00, 0x00


//--------------------- .nv.info._Z18dot_product_float4PfS_S_i --------------------------
	.section	.nv.info._Z18dot_product_float4PfS_S_i,"",@"SHT_CUDA_INFO"
	.sectionflags	@""
	.align	4


	//----- nvinfo : EIATTR_CUDA_API_VERSION
	.align		4
        /*0000*/ 	.byte	0x04, 0x37
        /*0002*/ 	.short	(.L_13 - .L_12)
.L_12:
        /*0004*/ 	.word	0x00000082


	//----- nvinfo : EIATTR_KPARAM_INFO
	.align		4
.L_13:
        /*0008*/ 	.byte	0x04, 0x17
        /*000a*/ 	.short	(.L_15 - .L_14)
.L_14:
        /*000c*/ 	.word	0x00000000
        /*0010*/ 	.short	0x0003
        /*0012*/ 	.short	0x0018
        /*0014*/ 	.byte	0x00, 0xf0, 0x11, 0x00


	//----- nvinfo : EIATTR_KPARAM_INFO
	.align		4
.L_15:
        /*0018*/ 	.byte	0x04, 0x17
        /*001a*/ 	.short	(.L_17 - .L_16)
.L_16:
        /*001c*/ 	.word	0x00000000
        /*0020*/ 	.short	0x0002
        /*0022*/ 	.short	0x0010
        /*0024*/ 	.byte	0x00, 0xf5, 0x21, 0x00


	//----- nvinfo : EIATTR_KPARAM_INFO
	.align		4
.L_17:
        /*0028*/ 	.byte	0x04, 0x17
        /*002a*/ 	.short	(.L_19 - .L_18)
.L_18:
        /*002c*/ 	.word	0x00000000
        /*0030*/ 	.short	0x0001
        /*0032*/ 	.short	0x0008
        /*0034*/ 	.byte	0x00, 0xf5, 0x21, 0x00


	//----- nvinfo : EIATTR_KPARAM_INFO
	.align		4
.L_19:
        /*0038*/ 	.byte	0x04, 0x17
        /*003a*/ 	.short	(.L_21 - .L_20)
.L_20:
        /*003c*/ 	.word	0x00000000
        /*0040*/ 	.short	0x0000
        /*0042*/ 	.short	0x0000
        /*0044*/ 	.byte	0x00, 0xf5, 0x21, 0x00


	//----- nvinfo : EIATTR_SPARSE_MMA_MASK
	.align		4
.L_21:
        /*0048*/ 	.byte	0x03, 0x50
        /*004a*/ 	.short	0x0000


	//----- nvinfo : EIATTR_MAXREG_COUNT
	.align		4
        /*004c*/ 	.byte	0x03, 0x1b
        /*004e*/ 	.short	0x00ff


	//----- nvinfo : EIATTR_NUM_BARRIERS
	.align		4
        /*0050*/ 	.byte	0x02, 0x4c
        /*0052*/ 	.byte	0x01
	.zero		1


	//----- nvinfo : EIATTR_MERCURY_ISA_VERSION
	.align		4
        /*0054*/ 	.byte	0x03, 0x5f
        /*0056*/ 	.short	0x0101


	//----- nvinfo : EIATTR_COOP_GROUP_MASK_REGIDS
	.align		4
        /*0058*/ 	.byte	0x04, 0x29
        /*005a*/ 	.short	(.L_23 - .L_22)


	//   ....[0]....
.L_22:
        /*005c*/ 	.word	0xffffffff


	//   ....[1]....
        /*0060*/ 	.word	0xffffffff


	//   ....[2]....
        /*0064*/ 	.word	0xffffffff


	//   ....[3]....
        /*0068*/ 	.word	0xffffffff


	//   ....[4]....
        /*006c*/ 	.word	0xffffffff


	//   ....[5]....
        /*0070*/ 	.word	0xffffffff


	//   ....[6]....
        /*0074*/ 	.word	0xffffffff


	//   ....[7]....
        /*0078*/ 	.word	0xffffffff


	//   ....[8]....
        /*007c*/ 	.word	0xffffffff


	//   ....[9]....
        /*0080*/ 	.word	0xffffffff


	//----- nvinfo : EIATTR_COOP_GROUP_INSTR_OFFSETS
	.align		4
.L_23:
        /*0084*/ 	.byte	0x04, 0x28
        /*0086*/ 	.short	(.L_25 - .L_24)


	//   ....[0]....
.L_24:
        /*0088*/ 	.word	0x000001e0


	//   ....[1]....
        /*008c*/ 	.word	0x00000220


	//   ....[2]....
        /*0090*/ 	.word	0x00000250


	//   ....[3]....
        /*0094*/ 	.word	0x000002c0


	//   ....[4]....
        /*0098*/ 	.word	0x00000300


	//   ....[5]....
        /*009c*/ 	.word	0x000003e0


	//   ....[6]....
        /*00a0*/ 	.word	0x00000400


	//   ....[7]....
        /*00a4*/ 	.word	0x00000420


	//   ....[8]....
        /*00a8*/ 	.word	0x00000440


	//   ....[9]....
        /*00ac*/ 	.word	0x00000460


	//----- nvinfo : EIATTR_VRC_CTA_INIT_COUNT
	.align		4
.L_25:
        /*00b0*/ 	.byte	0x02, 0x4a
	.zero		1
	.zero		1


	//----- nvinfo : EIATTR_EXIT_INSTR_OFFSETS
	.align		4
        /*00b4*/ 	.byte	0x04, 0x1c
        /*00b6*/ 	.short	(.L_27 - .L_26)


	//   ....[0]....
.L_26:
        /*00b8*/ 	.word	0x00000340


	//   ....[1]....
        /*00bc*/ 	.word	0x00000470


	//   ....[2]....
        /*00c0*/ 	.word	0x000004b0


	//----- nvinfo : EIATTR_CRS_STACK_SIZE
	.align		4
.L_27:
        /*00c4*/ 	.byte	0x04, 0x1e
        /*00c6*/ 	.short	(.L_29 - .L_28)
.L_28:
        /*00c8*/ 	.word	0x00000000


	//----- nvinfo : EIATTR_CBANK_PARAM_SIZE
	.align		4
.L_29:
        /*00cc*/ 	.byte	0x03, 0x19
        /*00ce*/ 	.short	0x001c


	//----- nvinfo : EIATTR_PARAM_CBANK
	.align		4
        /*00d0*/ 	.byte	0x04, 0x0a
        /*00d2*/ 	.short	(.L_31 - .L_30)
	.align		4
.L_30:
        /*00d4*/ 	.word	index@(.nv.constant0._Z18dot_product_float4PfS_S_i)
        /*00d8*/ 	.short	0x0380
        /*00da*/ 	.short	0x001c


	//----- nvinfo : EIATTR_SW_WAR
	.align		4
.L_31:
        /*00dc*/ 	.byte	0x04, 0x36
        /*00de*/ 	.short	(.L_33 - .L_32)
.L_32:
        /*00e0*/ 	.word	0x00000008
.L_33:


//--------------------- .nv.info._Z11dot_productPfS_S_i --------------------------
	.section	.nv.info._Z11dot_productPfS_S_i,"",@"SHT_CUDA_INFO"
	.sectionflags	@""
	.align	4


	//----- nvinfo : EIATTR_CUDA_API_VERSION
	.align		4
        /*0000*/ 	.byte	0x04, 0x37
        /*0002*/ 	.short	(.L_35 - .L_34)
.L_34:
        /*0004*/ 	.word	0x00000082


	//----- nvinfo : EIATTR_KPARAM_INFO
	.align		4
.L_35:
        /*0008*/ 	.byte	0x04, 0x17
        /*000a*/ 	.short	(.L_37 - .L_36)
.L_36:
        /*000c*/ 	.word	0x00000000
        /*0010*/ 	.short	0x0003
        /*0012*/ 	.short	0x0018
        /*0014*/ 	.byte	0x00, 0xf0, 0x11, 0x00


	//----- nvinfo : EIATTR_KPARAM_INFO
	.align		4
.L_37:
        /*0018*/ 	.byte	0x04, 0x17
        /*001a*/ 	.short	(.L_39 - .L_38)
.L_38:
        /*001c*/ 	.word	0x00000000
        /*0020*/ 	.short	0x0002
        /*0022*/ 	.short	0x0010
        /*0024*/ 	.byte	0x00, 0xf5, 0x21, 0x00


	//----- nvinfo : EIATTR_KPARAM_INFO
	.align		4
.L_39:
        /*0028*/ 	.byte	0x04, 0x17
        /*002a*/ 	.short	(.L_41 - .L_40)
.L_40:
        /*002c*/ 	.word	0x00000000
        /*0030*/ 	.short	0x0001
        /*0032*/ 	.short	0x0008
        /*0034*/ 	.byte	0x00, 0xf5, 0x21, 0x00


	//----- nvinfo : EIATTR_KPARAM_INFO
	.align		4
.L_41:
        /*0038*/ 	.byte	0x04, 0x17
        /*003a*/ 	.short	(.L_43 - .L_42)
.L_42:
        /*003c*/ 	.word	0x00000000
        /*0040*/ 	.short	0x0000
        /*0042*/ 	.short	0x0000
        /*0044*/ 	.byte	0x00, 0xf5, 0x21, 0x00


	//----- nvinfo : EIATTR_SPARSE_MMA_MASK
	.align		4
.L_43:
        /*0048*/ 	.byte	0x03, 0x50
        /*004a*/ 	.short	0x0000


	//----- nvinfo : EIATTR_MAXREG_COUNT
	.align		4
        /*004c*/ 	.byte	0x03, 0x1b
        /*004e*/ 	.short	0x00ff


	//----- nvinfo : EIATTR_NUM_BARRIERS
	.align		4
        /*0050*/ 	.byte	0x02, 0x4c
        /*0052*/ 	.byte	0x01
	.zero		1


	//----- nvinfo : EIATTR_MERCURY_ISA_VERSION
	.align		4
        /*0054*/ 	.byte	0x03, 0x5f
        /*0056*/ 	.short	0x0101


	//----- nvinfo : EIATTR_COOP_GROUP_MASK_REGIDS
	.align		4
        /*0058*/ 	.byte	0x04, 0x29
        /*005a*/ 	.short	(.L_45 - .L_44)


	//   ....[0]....
.L_44:
        /*005c*/ 	.word	0xffffffff


	//   ....[1]....
        /*0060*/ 	.word	0xffffffff


	//   ....[2]....
        /*0064*/ 	.word	0xffffffff


	//   ....[3]....
        /*0068*/ 	.word	0xffffffff


	//   ....[4]....
        /*006c*/ 	.word	0xffffffff


	//   ....[5]....
        /*0070*/ 	.word	0xffffffff


	//   ....[6]....
        /*0074*/ 	.word	0xffffffff


	//   ....[7]....
        /*0078*/ 	.word	0xffffffff


	//   ....[8]....
        /*007c*/ 	.word	0xffffffff


	//   ....[9]....
        /*0080*/ 	.word	0xffffffff


	//----- nvinfo : EIATTR_COOP_GROUP_INSTR_OFFSETS
	.align		4
.L_45:
        /*0084*/ 	.byte	0x04, 0x28
        /*0086*/ 	.short	(.L_47 - .L_46)


	//   ....[0]....
.L_46:
        /*0088*/ 	.word	0x000001a0


	//   ....[1]....
        /*008c*/ 	.word	0x000001e0


	//   ....[2]....
        /*0090*/ 	.word	0x00000210


	//   ....[3]....
        /*0094*/ 	.word	0x00000280


	//   ....[4]....
        /*0098*/ 	.word	0x000002c0


	//   ....[5]....
        /*009c*/ 	.word	0x000003a0


	//   ....[6]....
        /*00a0*/ 	.word	0x000003c0


	//   ....[7]....
        /*00a4*/ 	.word	0x000003e0


	//   ....[8]....
        /*00a8*/ 	.word	0x00000400


	//   ....[9]....
        /*00ac*/ 	.word	0x00000420


	//----- nvinfo : EIATTR_VRC_CTA_INIT_COUNT
	.align		4
.L_47:
        /*00b0*/ 	.byte	0x02, 0x4a
	.zero		1
	.zero		1


	//----- nvinfo : EIATTR_EXIT_INSTR_OFFSETS
	.align		4
        /*00b4*/ 	.byte	0x04, 0x1c
        /*00b6*/ 	.short	(.L_49 - .L_48)


	//   ....[0]....
.L_48:
        /*00b8*/ 	.word	0x00000300


	//   ....[1]....
        /*00bc*/ 	.word	0x00000430


	//   ....[2]....
        /*00c0*/ 	.word	0x00000470


	//----- nvinfo : EIATTR_CRS_STACK_SIZE
	.align		4
.L_49:
        /*00c4*/ 	.byte	0x04, 0x1e
        /*00c6*/ 	.short	(.L_51 - .L_50)
.L_50:
        /*00c8*/ 	.word	0x00000000


	//----- nvinfo : EIATTR_CBANK_PARAM_SIZE
	.align		4
.L_51:
        /*00cc*/ 	.byte	0x03, 0x19
        /*00ce*/ 	.short	0x001c


	//----- nvinfo : EIATTR_PARAM_CBANK
	.align		4
        /*00d0*/ 	.byte	0x04, 0x0a
        /*00d2*/ 	.short	(.L_53 - .L_52)
	.align		4
.L_52:
        /*00d4*/ 	.word	index@(.nv.constant0._Z11dot_productPfS_S_i)
        /*00d8*/ 	.short	0x0380
        /*00da*/ 	.short	0x001c


	//----- nvinfo : EIATTR_SW_WAR
	.align		4
.L_53:
        /*00dc*/ 	.byte	0x04, 0x36
        /*00de*/ 	.short	(.L_55 - .L_54)
.L_54:
        /*00e0*/ 	.word	0x00000008
.L_55:


//--------------------- .nv.callgraph             --------------------------
	.section	.nv.callgraph,"",@"SHT_CUDA_CALLGRAPH"
	.align	4
	.sectionentsize	8
	.align		4
        /*0000*/ 	.word	0x00000000
	.align		4
        /*0004*/ 	.word	0xffffffff
	.align		4
        /*0008*/ 	.word	0x00000000
	.align		4
        /*000c*/ 	.word	0xfffffffe
	.align		4
        /*0010*/ 	.word	0x00000000
	.align		4
        /*0014*/ 	.word	0xfffffffd
	.align		4
        /*0018*/ 	.word	0x00000000
	.align		4
        /*001c*/ 	.word	0xfffffffc


//--------------------- .text._Z18dot_product_float4PfS_S_i --------------------------
	.section	.text._Z18dot_product_float4PfS_S_i,"ax",@progbits
	.align	128
        .global         _Z18dot_product_float4PfS_S_i
        .type           _Z18dot_product_float4PfS_S_i,@function
        .size           _Z18dot_product_float4PfS_S_i,(.L_x_8 - _Z18dot_product_float4PfS_S_i)
        .other          _Z18dot_product_float4PfS_S_i,@"STO_CUDA_ENTRY STV_DEFAULT"
_Z18dot_product_float4PfS_S_i:
.text._Z18dot_product_float4PfS_S_i:
[----:B------:R-:W-:Y:S01]  /*0000*/  LDC R1, c[0x0][0x37c] ;  /* 0x0000df00ff017b82 */ /* 0x000fe20000000800 */
[----:B------:R-:W0:Y:S01]  /*0010*/  S2R R3, SR_CTAID.X ;  /* 0x0000000000037919 */ /* 0x000e220000002500 */
[----:B------:R-:W0:Y:S01]  /*0020*/  LDCU UR5, c[0x0][0x360] ;  /* 0x00006c00ff0577ac */ /* 0x000e220008000800 */
[----:B------:R-:W-:Y:S01]  /*0030*/  BSSY.RECONVERGENT B0, `(.L_x_0) ;  /* 0x000001a000007945 */ /* 0x000fe20003800200 */
[----:B------:R-:W-:Y:S01]  /*0040*/  HFMA2 R17, -RZ, RZ, 0, 0 ;  /* 0x00000000ff117431 */ /* 0x000fe200000001ff */
[----:B------:R-:W0:Y:S01]  /*0050*/  S2R R0, SR_TID.X ;  /* 0x0000000000007919 */ /* 0x000e220000002100 */
[----:B------:R-:W1:Y:S01]  /*0060*/  LDCU UR4, c[0x0][0x398] ;  /* 0x00007300ff0477ac */ /* 0x000e620008000800 */
[----:B------:R-:W2:Y:S01]  /*0070*/  LDCU.64 UR6, c[0x0][0x358] ;  /* 0x00006b00ff0677ac */ /* 0x000ea20008000a00 */
[----:B0-----:R-:W-:-:S05]  /*0080*/  IMAD R2, R3, UR5, R0 ;  /* 0x0000000503027c24 */ /* 0x001fca000f8e0200 */
[----:B------:R-:W-:-:S04]  /*0090*/  SHF.L.U32 R4, R2, 0x2, RZ ;  /* 0x0000000202047819 */ /* 0x000fc800000006ff */
[----:B-1----:R-:W-:-:S13]  /*00a0*/  ISETP.GE.AND P0, PT, R4, UR4, PT ;  /* 0x0000000404007c0c */ /* 0x002fda000bf06270 */
[----:B--2---:R-:W-:Y:S05]  /*00b0*/  @P0 BRA `(.L_x_1) ;  /* 0x0000000000440947 */ /* 0x004fea0003800000 */
[----:B------:R-:W0:Y:S01]  /*00c0*/  LDC R14, c[0x0][0x370] ;  /* 0x0000dc00ff0e7b82 */ /* 0x000e220000000800 */
[----:B------:R-:W-:Y:S02]  /*00d0*/  MOV R15, R4 ;  /* 0x00000004000f7202 */ /* 0x000fe40000000f00 */
[----:B------:R-:W-:-:S05]  /*00e0*/  MOV R17, RZ ;  /* 0x000000ff00117202 */ /* 0x000fca0000000f00 */
[----:B------:R-:W1:Y:S08]  /*00f0*/  LDC.64 R2, c[0x0][0x380] ;  /* 0x0000e000ff027b82 */ /* 0x000e700000000a00 */
[----:B------:R-:W2:Y:S01]  /*0100*/  LDC.64 R12, c[0x0][0x388] ;  /* 0x0000e200ff0c7b82 */ /* 0x000ea20000000a00 */
[----:B0-----:R-:W-:-:S07]  /*0110*/  IMAD R14, R14, UR5, RZ ;  /* 0x000000050e0e7c24 */ /* 0x001fce000f8e02ff */
.L_x_2:
[----:B-1----:R-:W-:-:S04]  /*0120*/  IMAD.WIDE R4, R15, 0x4, R2 ;  /* 0x000000040f047825 */ /* 0x002fc800078e0202 */
[----:B--2---:R-:W-:Y:S02]  /*0130*/  IMAD.WIDE R8, R15, 0x4, R12 ;  /* 0x000000040f087825 */ /* 0x004fe400078e020c */
[----:B------:R-:W2:Y:S04]  /*0140*/  LDG.E.128 R4, desc[UR6][R4.64] ;  /* 0x0000000604047981 */ /* 0x000ea8000c1e1d00 */
[----:B------:R-:W2:Y:S01]  /*0150*/  LDG.E.128 R8, desc[UR6][R8.64] ;  /* 0x0000000608087981 */ /* 0x000ea2000c1e1d00 */
[----:B------:R-:W-:-:S04]  /*0160*/  LEA R15, R14, R15, 0x2 ;  /* 0x0000000f0e0f7211 */ /* 0x000fc800078e10ff */
[----:B------:R-:W-:Y:S01]  /*0170*/  ISETP.GE.AND P0, PT, R15, UR4, PT ;  /* 0x000000040f007c0c */ /* 0x000fe2000bf06270 */
[----:B--2---:R-:W-:-:S04]  /*0180*/  FFMA R16, R4, R8, R17 ;  /* 0x0000000804107223 */ /* 0x004fc80000000011 */
[----:B------:R-:W-:-:S04]  /*0190*/  FFMA R17, R5, R9, R16 ;  /* 0x0000000905117223 */ /* 0x000fc80000000010 */
[----:B------:R-:W-:-:S04]  /*01a0*/  FFMA R6, R6, R10, R17 ;  /* 0x0000000a06067223 */ /* 0x000fc80000000011 */
[----:B------:R-:W-:Y:S01]  /*01b0*/  FFMA R17, R7, R11, R6 ;  /* 0x0000000b07117223 */ /* 0x000fe20000000006 */
[----:B------:R-:W-:Y:S06]  /*01c0*/  @!P0 BRA `(.L_x_2) ;  /* 0xfffffffc00d48947 */ /* 0x000fec000383ffff */
.L_x_1:
[----:B------:R-:W-:Y:S05]  /*01d0*/  BSYNC.RECONVERGENT B0 ;  /* 0x0000000000007941 */ /* 0x000fea0003800200 */
.L_x_0:
[----:B------:R-:W0:Y:S01]  /*01e0*/  SHFL.DOWN PT, R2, R17, 0x10, 0x1f ;  /* 0x0a001f0011027f89 */ /* 0x000e2200000e0000 */
[----:B------:R-:W-:Y:S01]  /*01f0*/  BAR.SYNC.DEFER_BLOCKING 0x0 ;  /* 0x0000000000007b1d */ /* 0x000fe20000010000 */
[----:B------:R-:W-:Y:S01]  /*0200*/  ISETP.GT.U32.AND P1, PT, R0, 0x1f, PT ;  /* 0x0000001f0000780c */ /* 0x000fe20003f24070 */
[----:B0-----:R-:W-:-:S05]  /*0210*/  FADD R3, R2, R17 ;  /* 0x0000001102037221 */ /* 0x001fca0000000000 */
[----:B------:R-:W0:Y:S02]  /*0220*/  SHFL.DOWN PT, R2, R3, 0x8, 0x1f ;  /* 0x09001f0003027f89 */ /* 0x000e2400000e0000 */
[----:B0-----:R-:W-:Y:S01]  /*0230*/  FADD R4, R3, R2 ;  /* 0x0000000203047221 */ /* 0x001fe20000000000 */
[----:B------:R-:W-:-:S04]  /*0240*/  LOP3.LUT R2, R0, 0x1f, RZ, 0xc0, !PT ;  /* 0x0000001f00027812 */ /* 0x000fc800078ec0ff */
[----:B------:R-:W0:Y:S01]  /*0250*/  SHFL.DOWN PT, R5, R4, 0x4, 0x1f ;  /* 0x08801f0004057f89 */ /* 0x000e2200000e0000 */
[----:B------:R-:W-:-:S13]  /*0260*/  ISETP.NE.AND P0, PT, R2, RZ, PT ;  /* 0x000000ff0200720c */ /* 0x000fda0003f05270 */
[----:B------:R-:W1:Y:S01]  /*0270*/  @!P0 S2R R9, SR_CgaCtaId ;  /* 0x0000000000098919 */ /* 0x000e620000008800 */
[----:B------:R-:W-:Y:S02]  /*0280*/  @!P0 MOV R8, 0x400 ;  /* 0x0000040000088802 */ /* 0x000fe40000000f00 */
[----:B------:R-:W-:-:S04]  /*0290*/  @!P0 SHF.R.U32.HI R3, RZ, 0x3, R0 ;  /* 0x00000003ff038819 */ /* 0x000fc80000011600 */
[----:B------:R-:W-:Y:S01]  /*02a0*/  @!P0 LOP3.LUT R3, R3, 0x7c, RZ, 0xc0, !PT ;  /* 0x0000007c03038812 */ /* 0x000fe200078ec0ff */
[----:B0-----:R-:W-:-:S05]  /*02b0*/  FADD R5, R4, R5 ;  /* 0x0000000504057221 */ /* 0x001fca0000000000 */
[----:B------:R-:W0:Y:S01]  /*02c0*/  SHFL.DOWN PT, R6, R5, 0x2, 0x1f ;  /* 0x08401f0005067f89 */ /* 0x000e2200000e0000 */
[----:B-1----:R-:W-:-:S04]  /*02d0*/  @!P0 LEA R8, R9, R8, 0x18 ;  /* 0x0000000809088211 */ /* 0x002fc800078ec0ff */
[----:B------:R-:W-:Y:S01]  /*02e0*/  @!P0 IADD3 R3, PT, PT, R3, R8, RZ ;  /* 0x0000000803038210 */ /* 0x000fe20007ffe0ff */
[----:B0-----:R-:W-:-:S05]  /*02f0*/  FADD R6, R5, R6 ;  /* 0x0000000605067221 */ /* 0x001fca0000000000 */
[----:B------:R-:W0:Y:S02]  /*0300*/  SHFL.DOWN PT, R7, R6, 0x1, 0x1f ;  /* 0x08201f0006077f89 */ /* 0x000e2400000e0000 */
[----:B0-----:R-:W-:-:S05]  /*0310*/  FADD R4, R6, R7 ;  /* 0x0000000706047221 */ /* 0x001fca0000000000 */
[----:B------:R0:W-:Y:S01]  /*0320*/  @!P0 STS [R3], R4 ;  /* 0x0000000403008388 */ /* 0x0001e20000000800 */
[----:B------:R-:W-:Y:S06]  /*0330*/  BAR.SYNC.DEFER_BLOCKING 0x0 ;  /* 0x0000000000007b1d */ /* 0x000fec0000010000 */
[----:B------:R-:W-:Y:S05]  /*0340*/  @P1 EXIT ;  /* 0x000000000000194d */ /* 0x000fea0003800000 */
[----:B------:R-:W-:-:S06]  /*0350*/  USHF.R.U32.HI UR4, URZ, 0x5, UR5 ;  /* 0x00000005ff047899 */ /* 0x000fcc0008011605 */
[----:B------:R-:W-:-:S13]  /*0360*/  ISETP.GE.U32.AND P0, PT, R0, UR4, PT ;  /* 0x0000000400007c0c */ /* 0x000fda000bf06070 */
[----:B0-----:R-:W0:Y:S01]  /*0370*/  @!P0 S2R R4, SR_CgaCtaId ;  /* 0x0000000000048919 */ /* 0x001e220000008800 */
[----:B------:R-:W-:-:S04]  /*0380*/  @!P0 MOV R3, 0x400 ;  /* 0x0000040000038802 */ /* 0x000fc80000000f00 */
[----:B0-----:R-:W-:Y:S02]  /*0390*/  @!P0 LEA R5, R4, R3, 0x18 ;  /* 0x0000000304058211 */ /* 0x001fe400078ec0ff */
[----:B------:R-:W-:Y:S02]  /*03a0*/  MOV R3, RZ ;  /* 0x000000ff00037202 */ /* 0x000fe40000000f00 */
[----:B------:R-:W-:-:S05]  /*03b0*/  @!P0 LEA R2, R2, R5, 0x2 ;  /* 0x0000000502028211 */ /* 0x000fca00078e10ff */
[----:B------:R-:W0:Y:S01]  /*03c0*/  @!P0 LDS R3, [R2] ;  /* 0x0000000002038984 */ /* 0x000e220000000800 */
[----:B------:R-:W-:-:S03]  /*03d0*/  ISETP.NE.AND P0, PT, R0, RZ, PT ;  /* 0x000000ff0000720c */ /* 0x000fc60003f05270 */
[----:B0-----:R-:W0:Y:S02]  /*03e0*/  SHFL.DOWN PT, R4, R3, 0x10, 0x1f ;  /* 0x0a001f0003047f89 */ /* 0x001e2400000e0000 */
[----:B0-----:R-:W-:-:S05]  /*03f0*/  FADD R4, R4, R3 ;  /* 0x0000000304047221 */ /* 0x001fca0000000000 */
[----:B------:R-:W0:Y:S02]  /*0400*/  SHFL.DOWN PT, R5, R4, 0x8, 0x1f ;  /* 0x09001f0004057f89 */ /* 0x000e2400000e0000 */
[----:B0-----:R-:W-:-:S05]  /*0410*/  FADD R5, R4, R5 ;  /* 0x0000000504057221 */ /* 0x001fca0000000000 */
[----:B------:R-:W0:Y:S02]  /*0420*/  SHFL.DOWN PT, R6, R5, 0x4, 0x1f ;  /* 0x08801f0005067f89 */ /* 0x000e2400000e0000 */
[----:B0-----:R-:W-:-:S05]  /*0430*/  FADD R6, R5, R6 ;  /* 0x0000000605067221 */ /* 0x001fca0000000000 */
[----:B------:R-:W0:Y:S02]  /*0440*/  SHFL.DOWN PT, R7, R6, 0x2, 0x1f ;  /* 0x08401f0006077f89 */ /* 0x000e2400000e0000 */
[----:B0-----:R-:W-:-:S05]  /*0450*/  FADD R7, R6, R7 ;  /* 0x0000000706077221 */ /* 0x001fca0000000000 */
[----:B------:R0:W1:Y:S01]  /*0460*/  SHFL.DOWN PT, R0, R7, 0x1, 0x1f ;  /* 0x08201f0007007f89 */ /* 0x00006200000e0000 */
[----:B------:R-:W-:Y:S05]  /*0470*/  @P0 EXIT ;  /* 0x000000000000094d */ /* 0x000fea0003800000 */
[----:B------:R-:W2:Y:S01]  /*0480*/  LDC.64 R2, c[0x0][0x390] ;  /* 0x0000e400ff027b82 */ /* 0x000ea20000000a00 */
[----:B01----:R-:W-:-:S05]  /*0490*/  FADD R7, R7, R0 ;  /* 0x0000000007077221 */ /* 0x003fca0000000000 */
[----:B--2---:R-:W-:Y:S01]  /*04a0*/  REDG.E.ADD.F32.FTZ.RN.STRONG.GPU desc[UR6][R2.64], R7 ;  /* 0x00000007020079a6 */ /* 0x004fe2000c12f306 */
[----:B------:R-:W-:Y:S05]  /*04b0*/  EXIT ;  /* 0x000000000000794d */ /* 0x000fea0003800000 */
.L_x_3:
[----:B------:R-:W-:-:S00]  /*04c0*/  BRA `(.L_x_3) ;  /* 0xfffffffc00fc7947 */ /* 0x000fc0000383ffff */
[----:B------:R-:W-:-:S00]  /*04d0*/  NOP ;  /* 0x0000000000007918 */ /* 0x000fc00000000000 */
        /* <DEDUP_REMOVED lines=10> */
.L_x_8:


//--------------------- .text._Z11dot_productPfS_S_i --------------------------
	.section	.text._Z11dot_productPfS_S_i,"ax",@progbits
	.align	128
        .global         _Z11dot_productPfS_S_i
        .type           _Z11dot_productPfS_S_i,@function
        .size           _Z11dot_productPfS_S_i,(.L_x_9 - _Z11dot_productPfS_S_i)
        .other          _Z11dot_productPfS_S_i,@"STO_CUDA_ENTRY STV_DEFAULT"
_Z11dot_productPfS_S_i:
.text._Z11dot_productPfS_S_i:
        /* <DEDUP_REMOVED lines=9> */
[----:B-1----:R-:W-:-:S13]  /*0090*/  ISETP.GE.AND P0, PT, R2, UR4, PT ;  /* 0x0000000402007c0c */ /* 0x002fda000bf06270 */
[----:B--2---:R-:W-:Y:S05]  /*00a0*/  @P0 BRA `(.L_x_5) ;  /* 0x0000000000380947 */ /* 0x004fea0003800000 */
[----:B------:R-:W0:Y:S01]  /*00b0*/  LDC R12, c[0x0][0x370] ;  /* 0x0000dc00ff0c7b82 */ /* 0x000e220000000800 */
[----:B------:R-:W-:Y:S01]  /*00c0*/  MOV R11, R2 ;  /* 0x00000002000b7202 */ /* 0x000fe20000000f00 */
[----:B------:R-:W-:-:S06]  /*00d0*/  IMAD.MOV.U32 R10, RZ, RZ, RZ ;  /* 0x000000ffff0a7224 */ /* 0x000fcc00078e00ff */
[----:B------:R-:W1:Y:S08]  /*00e0*/  LDC.64 R6, c[0x0][0x380] ;  /* 0x0000e000ff067b82 */ /* 0x000e700000000a00 */
[----:B------:R-:W2:Y:S01]  /*00f0*/  LDC.64 R8, c[0x0][0x388] ;  /* 0x0000e200ff087b82 */ /* 0x000ea20000000a00 */
[----:B0-----:R-:W-:-:S07]  /*0100*/  IMAD R12, R12, UR5, RZ ;  /* 0x000000050c0c7c24 */ /* 0x001fce000f8e02ff */
.L_x_6:
[----:B-1----:R-:W-:-:S04]  /*0110*/  IMAD.WIDE R2, R11, 0x4, R6 ;  /* 0x000000040b027825 */ /* 0x002fc800078e0206 */
[----:B--2---:R-:W-:Y:S02]  /*0120*/  IMAD.WIDE R4, R11, 0x4, R8 ;  /* 0x000000040b047825 */ /* 0x004fe400078e0208 */
[----:B------:R-:W2:Y:S04]  /*0130*/  LDG.E R3, desc[UR6][R2.64] ;  /* 0x0000000602037981 */ /* 0x000ea8000c1e1900 */
[----:B------:R-:W2:Y:S01]  /*0140*/  LDG.E R4, desc[UR6][R4.64] ;  /* 0x0000000604047981 */ /* 0x000ea2000c1e1900 */
[----:B------:R-:W-:-:S04]  /*0150*/  IADD3 R11, PT, PT, R12, R11, RZ ;  /* 0x0000000b0c0b7210 */ /* 0x000fc80007ffe0ff */
[----:B------:R-:W-:Y:S01]  /*0160*/  ISETP.GE.AND P0, PT, R11, UR4, PT ;  /* 0x000000040b007c0c */ /* 0x000fe2000bf06270 */
[----:B--2---:R-:W-:-:S12]  /*0170*/  FFMA R10, R3, R4, R10 ;  /* 0x00000004030a7223 */ /* 0x004fd8000000000a */
[----:B------:R-:W-:Y:S05]  /*0180*/  @!P0 BRA `(.L_x_6) ;  /* 0xfffffffc00e08947 */ /* 0x000fea000383ffff */
.L_x_5:
[----:B------:R-:W-:Y:S05]  /*0190*/  BSYNC.RECONVERGENT B0 ;  /* 0x0000000000007941 */ /* 0x000fea0003800200 */
.L_x_4:
        /* <DEDUP_REMOVED lines=15> */
[----:B-1----:R-:W-:-:S05]  /*0290*/  @!P0 LEA R8, R9, R8, 0x18 ;  /* 0x0000000809088211 */ /* 0x002fca00078ec0ff */
[----:B------:R-:W-:Y:S02]  /*02a0*/  @!P0 IMAD.IADD R3, R3, 0x1, R8 ;  /* 0x0000000103038824 */ /* 0x000fe400078e0208 */
        /* <DEDUP_REMOVED lines=29> */
.L_x_7:
        /* <DEDUP_REMOVED lines=16> */
.L_x_9:


//--------------------- .nv.shared._Z18dot_product_float4PfS_S_i --------------------------
	.section	.nv.shared._Z18dot_product_float4PfS_S_i,"aw",@nobits
	.sectionflags	@""
	.align	4
.nv.shared._Z18dot_product_float4PfS_S_i:
	.zero		1152


//--------------------- .nv.shared.reserved.0     --------------------------
	.section	.nv.shared.reserved.0,"aw",@nobits
	.weak		__nv_reservedSMEM_offset_0_alias
	.size		__nv_reservedSMEM_offset_0_alias, 0, 64
	.other		__nv_reservedSMEM_offset_0_alias,@"STO_CUDA_RESERVED_SHARED STV_DEFAULT"
__nv_reservedSMEM_offset_0_alias:
	.zero		0
	.zero		64


//--------------------- .nv.shared._Z11dot_productPfS_S_i --------------------------
	.section	.nv.shared._Z11dot_productPfS_S_i,"aw",@nobits
	.sectionflags	@""
	.align	4
.nv.shared._Z11dot_productPfS_S_i:
	.zero		1152


//--------------------- .nv.constant0._Z18dot_product_float4PfS_S_i --------------------------
	.section	.nv.constant0._Z18dot_product_float4PfS_S_i,"a",@progbits
	.sectionflags	@""
	.align	4
.nv.constant0._Z18dot_product_float4PfS_S_i:
	.zero		924


//--------------------- .nv.constant0._Z11dot_productPfS_S_i --------------------------
	.section	.nv.constant0._Z11dot_productPfS_S_i,"a",@progbits
	.sectionflags	@""
	.align	4
.nv.constant0._Z11dot_productPfS_S_i:
	.zero		924


//--------------------- SYMBOLS --------------------------

	.type		.nv.reservedSmem.offset0,@object
	.size		.nv.reservedSmem.offset0,0x4
	.type		.nv.reservedSmem.cap,@object
	.size		.nv.reservedSmem.cap,0x4
